//
// Generated by NVIDIA NVVM Compiler
//
// Compiler Build ID: CL-36424714
// Cuda compilation tools, release 13.0, V13.0.88
// Based on NVVM 20.0.0
//

.version 9.0
.target sm_100
.address_size 64

	// .globl	_Z20processMessageKernelPcS_i

.visible .entry _Z20processMessageKernelPcS_i(
	.param .u64 .ptr .align 1 _Z20processMessageKernelPcS_i_param_0,
	.param .u64 .ptr .align 1 _Z20processMessageKernelPcS_i_param_1,
	.param .u32 _Z20processMessageKernelPcS_i_param_2
)
{
	.reg .pred 	%p<3>;
	.reg .b16 	%rs<5>;
	.reg .b32 	%r<6>;
	.reg .b64 	%rd<11>;

	ld.param.u64 	%rd2, [_Z20processMessageKernelPcS_i_param_0];
	ld.param.u64 	%rd3, [_Z20processMessageKernelPcS_i_param_1];
	ld.param.u32 	%r2, [_Z20processMessageKernelPcS_i_param_2];
	cvta.to.global.u64 	%rd1, %rd3;
	mov.u32 	%r3, %ctaid.x;
	mov.u32 	%r4, %ntid.x;
	mov.u32 	%r5, %tid.x;
	mad.lo.s32 	%r1, %r3, %r4, %r5;
	setp.ge.s32 	%p1, %r1, %r2;
	@%p1 bra 	$L__BB0_4;
	cvta.to.global.u64 	%rd4, %rd2;
	cvt.s64.s32 	%rd5, %r1;
	add.s64 	%rd6, %rd4, %rd5;
	ld.global.u8 	%rs1, [%rd6];
	add.s16 	%rs2, %rs1, -97;
	and.b16  	%rs3, %rs2, 255;
	setp.gt.u16 	%p2, %rs3, 25;
	@%p2 bra 	$L__BB0_3;
	add.s16 	%rs4, %rs1, -32;
	add.s64 	%rd10, %rd1, %rd5;
	st.global.u8 	[%rd10], %rs4;
	bra.uni 	$L__BB0_4;
$L__BB0_3:
	add.s64 	%rd8, %rd1, %rd5;
	st.global.u8 	[%rd8], %rs1;
$L__BB0_4:
	ret;

}
	// .globl	_Z23sentimentAnalysisKernelPfS_S_i
.visible .entry _Z23sentimentAnalysisKernelPfS_S_i(
	.param .u64 .ptr .align 1 _Z23sentimentAnalysisKernelPfS_S_i_param_0,
	.param .u64 .ptr .align 1 _Z23sentimentAnalysisKernelPfS_S_i_param_1,
	.param .u64 .ptr .align 1 _Z23sentimentAnalysisKernelPfS_S_i_param_2,
	.param .u32 _Z23sentimentAnalysisKernelPfS_S_i_param_3
)
{
	.reg .pred 	%p<2>;
	.reg .b32 	%r<6>;
	.reg .b32 	%f<5>;
	.reg .b64 	%rd<10>;

	ld.param.u64 	%rd1, [_Z23sentimentAnalysisKernelPfS_S_i_param_0];
	ld.param.u64 	%rd2, [_Z23sentimentAnalysisKernelPfS_S_i_param_1];
	ld.param.u64 	%rd3, [_Z23sentimentAnalysisKernelPfS_S_i_param_2];
	ld.param.u32 	%r2, [_Z23sentimentAnalysisKernelPfS_S_i_param_3];
	mov.u32 	%r3, %ctaid.x;
	mov.u32 	%r4, %ntid.x;
	mov.u32 	%r5, %tid.x;
	mad.lo.s32 	%r1, %r3, %r4, %r5;
	setp.ge.s32 	%p1, %r1, %r2;
	@%p1 bra 	$L__BB1_2;
	cvta.to.global.u64 	%rd4, %rd1;
	cvta.to.global.u64 	%rd5, %rd2;
	cvta.to.global.u64 	%rd6, %rd3;
	mul.wide.s32 	%rd7, %r1, 4;
	add.s64 	%rd8, %rd4, %rd7;
	ld.global.f32 	%f1, [%rd8];
	add.s64 	%rd9, %rd5, %rd7;
	ld.global.f32 	%f2, [%rd9];
	mul.f32 	%f3, %f1, %f2;
	atom.global.add.f32 	%f4, [%rd6], %f3;
$L__BB1_2:
	ret;

}
	// .globl	_Z24textClassificationKernelPiPfS0_i
.visible .entry _Z24textClassificationKernelPiPfS0_i(
	.param .u64 .ptr .align 1 _Z24textClassificationKernelPiPfS0_i_param_0,
	.param .u64 .ptr .align 1 _Z24textClassificationKernelPiPfS0_i_param_1,
	.param .u64 .ptr .align 1 _Z24textClassificationKernelPiPfS0_i_param_2,
	.param .u32 _Z24textClassificationKernelPiPfS0_i_param_3
)
{
	.reg .pred 	%p<2>;
	.reg .b32 	%r<7>;
	.reg .b32 	%f<2>;
	.reg .b64 	%rd<12>;

	ld.param.u64 	%rd1, [_Z24textClassificationKernelPiPfS0_i_param_0];
	ld.param.u64 	%rd2, [_Z24textClassificationKernelPiPfS0_i_param_1];
	ld.param.u64 	%rd3, [_Z24textClassificationKernelPiPfS0_i_param_2];
	ld.param.u32 	%r2, [_Z24textClassificationKernelPiPfS0_i_param_3];
	mov.u32 	%r3, %ctaid.x;
	mov.u32 	%r4, %ntid.x;
	mov.u32 	%r5, %tid.x;
	mad.lo.s32 	%r1, %r3, %r4, %r5;
	setp.ge.s32 	%p1, %r1, %r2;
	@%p1 bra 	$L__BB2_2;
	cvta.to.global.u64 	%rd4, %rd1;
	cvta.to.global.u64 	%rd5, %rd2;
	cvta.to.global.u64 	%rd6, %rd3;
	mul.wide.s32 	%rd7, %r1, 4;
	add.s64 	%rd8, %rd4, %rd7;
	ld.global.u32 	%r6, [%rd8];
	mul.wide.s32 	%rd9, %r6, 4;
	add.s64 	%rd10, %rd5, %rd9;
	ld.global.f32 	%f1, [%rd10];
	add.s64 	%rd11, %rd6, %rd7;
	st.global.f32 	[%rd11], %f1;
$L__BB2_2:
	ret;

}
	// .globl	_Z21patternMatchingKernelPcS_Piii
.visible .entry _Z21patternMatchingKernelPcS_Piii(
	.param .u64 .ptr .align 1 _Z21patternMatchingKernelPcS_Piii_param_0,
	.param .u64 .ptr .align 1 _Z21patternMatchingKernelPcS_Piii_param_1,
	.param .u64 .ptr .align 1 _Z21patternMatchingKernelPcS_Piii_param_2,
	.param .u32 _Z21patternMatchingKernelPcS_Piii_param_3,
	.param .u32 _Z21patternMatchingKernelPcS_Piii_param_4
)
{
	.reg .pred 	%p<5>;
	.reg .b16 	%rs<3>;
	.reg .b32 	%r<14>;
	.reg .b64 	%rd<11>;

	ld.param.u64 	%rd3, [_Z21patternMatchingKernelPcS_Piii_param_0];
	ld.param.u64 	%rd4, [_Z21patternMatchingKernelPcS_Piii_param_1];
	ld.param.u64 	%rd5, [_Z21patternMatchingKernelPcS_Piii_param_2];
	ld.param.u32 	%r5, [_Z21patternMatchingKernelPcS_Piii_param_3];
	ld.param.u32 	%r4, [_Z21patternMatchingKernelPcS_Piii_param_4];
	mov.u32 	%r6, %ctaid.x;
	mov.u32 	%r7, %ntid.x;
	mov.u32 	%r8, %tid.x;
	mad.lo.s32 	%r1, %r6, %r7, %r8;
	sub.s32 	%r9, %r5, %r4;
	setp.gt.s32 	%p1, %r1, %r9;
	@%p1 bra 	$L__BB3_6;
	setp.lt.s32 	%p2, %r4, 1;
	@%p2 bra 	$L__BB3_5;
	cvta.to.global.u64 	%rd1, %rd3;
	cvta.to.global.u64 	%rd2, %rd4;
	mov.b32 	%r13, 0;
	bra.uni 	$L__BB3_4;
$L__BB3_3:
	add.s32 	%r13, %r13, 1;
	setp.eq.s32 	%p4, %r13, %r4;
	@%p4 bra 	$L__BB3_5;
$L__BB3_4:
	add.s32 	%r11, %r13, %r1;
	cvt.s64.s32 	%rd6, %r11;
	add.s64 	%rd7, %rd1, %rd6;
	ld.global.u8 	%rs1, [%rd7];
	cvt.u64.u32 	%rd8, %r13;
	add.s64 	%rd9, %rd2, %rd8;
	ld.global.u8 	%rs2, [%rd9];
	setp.eq.s16 	%p3, %rs1, %rs2;
	@%p3 bra 	$L__BB3_3;
	bra.uni 	$L__BB3_6;
$L__BB3_5:
	cvta.to.global.u64 	%rd10, %rd5;
	atom.global.add.u32 	%r12, [%rd10], 1;
$L__BB3_6:
	ret;

}


// ===== COMPILED SASS (sm_100) =====

	.target	sm_100

	.elftype	@"ET_EXEC"


//--------------------- .note.nv.tkinfo           --------------------------
	.section	.note.nv.tkinfo,"",@"SHT_NOTE"
	.sectionflags	@"SHF_NOTE_NV_TKINFO"
	.tkinfo
        /*0018*/ 	.word	0x00000002
        /*0030*/ 	.string	""
        /*0030*/ 	.string	"ptxas"
        /*0030*/ 	.string	"Cuda compilation tools, release 13.0, V13.0.88"
        /*0030*/ 	.string	"Build cuda_13.0.r13.0/compiler.36424714_0"
        /*0030*/ 	.string	"-arch sm_100 -m 64 "



//--------------------- .note.nv.cuinfo           --------------------------
	.section	.note.nv.cuinfo,"",@"SHT_NOTE"
	.sectionflags	@"SHF_NOTE_NV_CUINFO"
        /*0018*/ 	.short	0x0002
        /*001a*/ 	.short	0x0064
        /*001c*/ 	.short	0x0082
	.zero		2


//--------------------- .nv.info                  --------------------------
	.section	.nv.info,"",@"SHT_CUDA_INFO"
	.align	4


	//----- nvinfo : EIATTR_REGCOUNT
	.align		4
        /*0000*/ 	.byte	0x04, 0x2f
        /*0002*/ 	.short	(.L_1 - .L_0)
	.align		4
.L_0:
        /*0004*/ 	.word	index@(_Z20processMessageKernelPcS_i)
        /*0008*/ 	.word	0x0000000e


	//----- nvinfo : EIATTR_FRAME_SIZE
	.align		4
.L_1:
        /*000c*/ 	.byte	0x04, 0x11
        /*000e*/ 	.short	(.L_3 - .L_2)
	.align		4
.L_2:
        /*0010*/ 	.word	index@(_Z20processMessageKernelPcS_i)
        /*0014*/ 	.word	0x00000000


	//----- nvinfo : EIATTR_REGCOUNT
	.align		4
.L_3:
        /*0018*/ 	.byte	0x04, 0x2f
        /*001a*/ 	.short	(.L_5 - .L_4)
	.align		4
.L_4:
        /*001c*/ 	.word	index@(_Z23sentimentAnalysisKernelPfS_S_i)
        /*0020*/ 	.word	0x0000000c


	//----- nvinfo : EIATTR_FRAME_SIZE
	.align		4
.L_5:
        /*0024*/ 	.byte	0x04, 0x11
        /*0026*/ 	.short	(.L_7 - .L_6)
	.align		4
.L_6:
        /*0028*/ 	.word	index@(_Z23sentimentAnalysisKernelPfS_S_i)
        /*002c*/ 	.word	0x00000000


	//----- nvinfo : EIATTR_REGCOUNT
	.align		4
.L_7:
        /*0030*/ 	.byte	0x04, 0x2f
        /*0032*/ 	.short	(.L_9 - .L_8)
	.align		4
.L_8:
        /*0034*/ 	.word	index@(_Z24textClassificationKernelPiPfS0_i)
        /*0038*/ 	.word	0x0000000c


	//----- nvinfo : EIATTR_FRAME_SIZE
	.align		4
.L_9:
        /*003c*/ 	.byte	0x04, 0x11
        /*003e*/ 	.short	(.L_11 - .L_10)
	.align		4
.L_10:
        /*0040*/ 	.word	index@(_Z24textClassificationKernelPiPfS0_i)
        /*0044*/ 	.word	0x00000000


	//----- nvinfo : EIATTR_REGCOUNT
	.align		4
.L_11:
        /*0048*/ 	.byte	0x04, 0x2f
        /*004a*/ 	.short	(.L_13 - .L_12)
	.align		4
.L_12:
        /*004c*/ 	.word	index@(_Z21patternMatchingKernelPcS_Piii)
        /*0050*/ 	.word	0x00000008


	//----- nvinfo : EIATTR_FRAME_SIZE
	.align		4
.L_13:
        /*0054*/ 	.byte	0x04, 0x11
        /*0056*/ 	.short	(.L_15 - .L_14)
	.align		4
.L_14:
        /*0058*/ 	.word	index@(_Z21patternMatchingKernelPcS_Piii)
        /*005c*/ 	.word	0x00000000


	//----- nvinfo : EIATTR_MIN_STACK_SIZE
	.align		4
.L_15:
        /*0060*/ 	.byte	0x04, 0x12
        /*0062*/ 	.short	(.L_17 - .L_16)
	.align		4
.L_16:
        /*0064*/ 	.word	index@(_Z21patternMatchingKernelPcS_Piii)
        /*0068*/ 	.word	0x00000000


	//----- nvinfo : EIATTR_MIN_STACK_SIZE
	.align		4
.L_17:
        /*006c*/ 	.byte	0x04, 0x12
        /*006e*/ 	.short	(.L_19 - .L_18)
	.align		4
.L_18:
        /*0070*/ 	.word	index@(_Z24textClassificationKernelPiPfS0_i)
        /*0074*/ 	.word	0x00000000


	//----- nvinfo : EIATTR_MIN_STACK_SIZE
	.align		4
.L_19:
        /*0078*/ 	.byte	0x04, 0x12
        /*007a*/ 	.short	(.L_21 - .L_20)
	.align		4
.L_20:
        /*007c*/ 	.word	index@(_Z23sentimentAnalysisKernelPfS_S_i)
        /*0080*/ 	.word	0x00000000


	//----- nvinfo : EIATTR_MIN_STACK_SIZE
	.align		4
.L_21:
        /*0084*/ 	.byte	0x04, 0x12
        /*0086*/ 	.short	(.L_23 - .L_22)
	.align		4
.L_22:
        /*0088*/ 	.word	index@(_Z20processMessageKernelPcS_i)
        /*008c*/ 	.word	0x00000000
.L_23:


//--------------------- .nv.compat                --------------------------
	.section	.nv.compat,"",@"SHT_CUDA_COMPAT_INFO"
	.align	4
        /*0000*/ 	.byte	0x02, 0x09, 0x00, 0x00, 0x02, 0x02, 0x01, 0x00, 0x02, 0x05, 0x05, 0x00, 0x03, 0x07, 0x01, 0x01
        /*0010*/ 	.byte	0x02, 0x03, 0x00, 0x00, 0x02, 0x06, 0x01, 0x00, 0x04, 0x0b, 0x08, 0x00, 0x09, 0x00, 0x00, 0x00
        /*0020*/ 	.byte	0x00, 0x00, 0x00, 0x00


//--------------------- .nv.info._Z21patternMatchingKernelPcS_Piii --------------------------
	.section	.nv.info._Z21patternMatchingKernelPcS_Piii,"",@"SHT_CUDA_INFO"
	.sectionflags	@""
	.align	4


	//----- nvinfo : EIATTR_CUDA_API_VERSION
	.align		4
        /*0000*/ 	.byte	0x04, 0x37
        /*0002*/ 	.short	(.L_25 - .L_24)
.L_24:
        /*0004*/ 	.word	0x00000082


	//----- nvinfo : EIATTR_KPARAM_INFO
	.align		4
.L_25:
        /*0008*/ 	.byte	0x04, 0x17
        /*000a*/ 	.short	(.L_27 - .L_26)
.L_26:
        /*000c*/ 	.word	0x00000000
        /*0010*/ 	.short	0x0004
        /*0012*/ 	.short	0x001c
        /*0014*/ 	.byte	0x00, 0xf0, 0x11, 0x00


	//----- nvinfo : EIATTR_KPARAM_INFO
	.align		4
.L_27:
        /*0018*/ 	.byte	0x04, 0x17
        /*001a*/ 	.short	(.L_29 - .L_28)
.L_28:
        /*001c*/ 	.word	0x00000000
        /*0020*/ 	.short	0x0003
        /*0022*/ 	.short	0x0018
        /*0024*/ 	.byte	0x00, 0xf0, 0x11, 0x00


	//----- nvinfo : EIATTR_KPARAM_INFO
	.align		4
.L_29:
        /*0028*/ 	.byte	0x04, 0x17
        /*002a*/ 	.short	(.L_31 - .L_30)
.L_30:
        /*002c*/ 	.word	0x00000000
        /*0030*/ 	.short	0x0002
        /*0032*/ 	.short	0x0010
        /*0034*/ 	.byte	0x00, 0xf5, 0x21, 0x00


	//----- nvinfo : EIATTR_KPARAM_INFO
	.align		4
.L_31:
        /*0038*/ 	.byte	0x04, 0x17
        /*003a*/ 	.short	(.L_33 - .L_32)
.L_32:
        /*003c*/ 	.word	0x00000000
        /*0040*/ 	.short	0x0001
        /*0042*/ 	.short	0x0008
        /*0044*/ 	.byte	0x00, 0xf5, 0x21, 0x00


	//----- nvinfo : EIATTR_KPARAM_INFO
	.align		4
.L_33:
        /*0048*/ 	.byte	0x04, 0x17
        /*004a*/ 	.short	(.L_35 - .L_34)
.L_34:
        /*004c*/ 	.word	0x00000000
        /*0050*/ 	.short	0x0000
        /*0052*/ 	.short	0x0000
        /*0054*/ 	.byte	0x00, 0xf5, 0x21, 0x00


	//----- nvinfo : EIATTR_SPARSE_MMA_MASK
	.align		4
.L_35:
        /*0058*/ 	.byte	0x03, 0x50
        /*005a*/ 	.short	0x0000


	//----- nvinfo : EIATTR_MAXREG_COUNT
	.align		4
        /*005c*/ 	.byte	0x03, 0x1b
        /*005e*/ 	.short	0x00ff


	//----- nvinfo : EIATTR_MERCURY_ISA_VERSION
	.align		4
        /*0060*/ 	.byte	0x03, 0x5f
        /*0062*/ 	.short	0x0101


	//----- nvinfo : EIATTR_INT_WARP_WIDE_INSTR_OFFSETS
	.align		4
        /*0064*/ 	.byte	0x04, 0x31
        /*0066*/ 	.short	(.L_37 - .L_36)


	//   ....[0]....
.L_36:
        /*0068*/ 	.word	0x000001f0


	//----- nvinfo : EIATTR_VRC_CTA_INIT_COUNT
	.align		4
.L_37:
        /*006c*/ 	.byte	0x02, 0x4a
	.zero		1
	.zero		1


	//----- nvinfo : EIATTR_EXIT_INSTR_OFFSETS
	.align		4
        /*0070*/ 	.byte	0x04, 0x1c
        /*0072*/ 	.short	(.L_39 - .L_38)


	//   ....[0]....
.L_38:
        /*0074*/ 	.word	0x00000080


	//   ....[1]....
        /*0078*/ 	.word	0x000001b0


	//   ....[2]....
        /*007c*/ 	.word	0x00000240


	//----- nvinfo : EIATTR_CBANK_PARAM_SIZE
	.align		4
.L_39:
        /*0080*/ 	.byte	0x03, 0x19
        /*0082*/ 	.short	0x0020


	//----- nvinfo : EIATTR_PARAM_CBANK
	.align		4
        /*0084*/ 	.byte	0x04, 0x0a
        /*0086*/ 	.short	(.L_41 - .L_40)
	.align		4
.L_40:
        /*0088*/ 	.word	index@(.nv.constant0._Z21patternMatchingKernelPcS_Piii)
        /*008c*/ 	.short	0x0380
        /*008e*/ 	.short	0x0020


	//----- nvinfo : EIATTR_SW_WAR
	.align		4
.L_41:
        /*0090*/ 	.byte	0x04, 0x36
        /*0092*/ 	.short	(.L_43 - .L_42)
.L_42:
        /*0094*/ 	.word	0x00000008
.L_43:


//--------------------- .nv.info._Z24textClassificationKernelPiPfS0_i --------------------------
	.section	.nv.info._Z24textClassificationKernelPiPfS0_i,"",@"SHT_CUDA_INFO"
	.sectionflags	@""
	.align	4


	//----- nvinfo : EIATTR_CUDA_API_VERSION
	.align		4
        /*0000*/ 	.byte	0x04, 0x37
        /*0002*/ 	.short	(.L_45 - .L_44)
.L_44:
        /*0004*/ 	.word	0x00000082


	//----- nvinfo : EIATTR_KPARAM_INFO
	.align		4
.L_45:
        /*0008*/ 	.byte	0x04, 0x17
        /*000a*/ 	.short	(.L_47 - .L_46)
.L_46:
        /*000c*/ 	.word	0x00000000
        /*0010*/ 	.short	0x0003
        /*0012*/ 	.short	0x0018
        /*0014*/ 	.byte	0x00, 0xf0, 0x11, 0x00


	//----- nvinfo : EIATTR_KPARAM_INFO
	.align		4
.L_47:
        /*0018*/ 	.byte	0x04, 0x17
        /*001a*/ 	.short	(.L_49 - .L_48)
.L_48:
        /*001c*/ 	.word	0x00000000
        /*0020*/ 	.short	0x0002
        /*0022*/ 	.short	0x0010
        /*0024*/ 	.byte	0x00, 0xf5, 0x21, 0x00


	//----- nvinfo : EIATTR_KPARAM_INFO
	.align		4
.L_49:
        /*0028*/ 	.byte	0x04, 0x17
        /*002a*/ 	.short	(.L_51 - .L_50)
.L_50:
        /*002c*/ 	.word	0x00000000
        /*0030*/ 	.short	0x0001
        /*0032*/ 	.short	0x0008
        /*0034*/ 	.byte	0x00, 0xf5, 0x21, 0x00


	//----- nvinfo : EIATTR_KPARAM_INFO
	.align		4
.L_51:
        /*0038*/ 	.byte	0x04, 0x17
        /*003a*/ 	.short	(.L_53 - .L_52)
.L_52:
        /*003c*/ 	.word	0x00000000
        /*0040*/ 	.short	0x0000
        /*0042*/ 	.short	0x0000
        /*0044*/ 	.byte	0x00, 0xf5, 0x21, 0x00


	//----- nvinfo : EIATTR_SPARSE_MMA_MASK
	.align		4
.L_53:
        /*0048*/ 	.byte	0x03, 0x50
        /*004a*/ 	.short	0x0000


	//----- nvinfo : EIATTR_MAXREG_COUNT
	.align		4
        /*004c*/ 	.byte	0x03, 0x1b
        /*004e*/ 	.short	0x00ff


	//----- nvinfo : EIATTR_MERCURY_ISA_VERSION
	.align		4
        /*0050*/ 	.byte	0x03, 0x5f
        /*0052*/ 	.short	0x0101


	//----- nvinfo : EIATTR_VRC_CTA_INIT_COUNT
	.align		4
        /*0054*/ 	.byte	0x02, 0x4a
	.zero		1
	.zero		1


	//----- nvinfo : EIATTR_EXIT_INSTR_OFFSETS
	.align		4
        /*0058*/ 	.byte	0x04, 0x1c
        /*005a*/ 	.short	(.L_55 - .L_54)


	//   ....[0]....
.L_54:
        /*005c*/ 	.word	0x00000070


	//   ....[1]....
        /*0060*/ 	.word	0x00000120


	//----- nvinfo : EIATTR_CBANK_PARAM_SIZE
	.align		4
.L_55:
        /*0064*/ 	.byte	0x03, 0x19
        /*0066*/ 	.short	0x001c


	//----- nvinfo : EIATTR_PARAM_CBANK
	.align		4
        /*0068*/ 	.byte	0x04, 0x0a
        /*006a*/ 	.short	(.L_57 - .L_56)
	.align		4
.L_56:
        /*006c*/ 	.word	index@(.nv.constant0._Z24textClassificationKernelPiPfS0_i)
        /*0070*/ 	.short	0x0380
        /*0072*/ 	.short	0x001c


	//----- nvinfo : EIATTR_SW_WAR
	.align		4
.L_57:
        /*0074*/ 	.byte	0x04, 0x36
        /*0076*/ 	.short	(.L_59 - .L_58)
.L_58:
        /*0078*/ 	.word	0x00000008
.L_59:


//--------------------- .nv.info._Z23sentimentAnalysisKernelPfS_S_i --------------------------
	.section	.nv.info._Z23sentimentAnalysisKernelPfS_S_i,"",@"SHT_CUDA_INFO"
	.sectionflags	@""
	.align	4


	//----- nvinfo : EIATTR_CUDA_API_VERSION
	.align		4
        /*0000*/ 	.byte	0x04, 0x37
        /*0002*/ 	.short	(.L_61 - .L_60)
.L_60:
        /*0004*/ 	.word	0x00000082


	//----- nvinfo : EIATTR_KPARAM_INFO
	.align		4
.L_61:
        /*0008*/ 	.byte	0x04, 0x17
        /*000a*/ 	.short	(.L_63 - .L_62)
.L_62:
        /*000c*/ 	.word	0x00000000
        /*0010*/ 	.short	0x0003
        /*0012*/ 	.short	0x0018
        /*0014*/ 	.byte	0x00, 0xf0, 0x11, 0x00


	//----- nvinfo : EIATTR_KPARAM_INFO
	.align		4
.L_63:
        /*0018*/ 	.byte	0x04, 0x17
        /*001a*/ 	.short	(.L_65 - .L_64)
.L_64:
        /*001c*/ 	.word	0x00000000
        /*0020*/ 	.short	0x0002
        /*0022*/ 	.short	0x0010
        /*0024*/ 	.byte	0x00, 0xf5, 0x21, 0x00


	//----- nvinfo : EIATTR_KPARAM_INFO
	.align		4
.L_65:
        /*0028*/ 	.byte	0x04, 0x17
        /*002a*/ 	.short	(.L_67 - .L_66)
.L_66:
        /*002c*/ 	.word	0x00000000
        /*0030*/ 	.short	0x0001
        /*0032*/ 	.short	0x0008
        /*0034*/ 	.byte	0x00, 0xf5, 0x21, 0x00


	//----- nvinfo : EIATTR_KPARAM_INFO
	.align		4
.L_67:
        /*0038*/ 	.byte	0x04, 0x17
        /*003a*/ 	.short	(.L_69 - .L_68)
.L_68:
        /*003c*/ 	.word	0x00000000
        /*0040*/ 	.short	0x0000
        /*0042*/ 	.short	0x0000
        /*0044*/ 	.byte	0x00, 0xf5, 0x21, 0x00


	//----- nvinfo : EIATTR_SPARSE_MMA_MASK
	.align		4
.L_69:
        /*0048*/ 	.byte	0x03, 0x50
        /*004a*/ 	.short	0x0000


	//----- nvinfo : EIATTR_MAXREG_COUNT
	.align		4
        /*004c*/ 	.byte	0x03, 0x1b
        /*004e*/ 	.short	0x00ff


	//----- nvinfo : EIATTR_MERCURY_ISA_VERSION
	.align		4
        /*0050*/ 	.byte	0x03, 0x5f
        /*0052*/ 	.short	0x0101


	//----- nvinfo : EIATTR_VRC_CTA_INIT_COUNT
	.align		4
        /*0054*/ 	.byte	0x02, 0x4a
	.zero		1
	.zero		1


	//----- nvinfo : EIATTR_EXIT_INSTR_OFFSETS
	.align		4
        /*0058*/ 	.byte	0x04, 0x1c
        /*005a*/ 	.short	(.L_71 - .L_70)


	//   ....[0]....
.L_70:
        /*005c*/ 	.word	0x00000070


	//   ....[1]....
        /*0060*/ 	.word	0x00000120


	//----- nvinfo : EIATTR_CBANK_PARAM_SIZE
	.align		4
.L_71:
        /*0064*/ 	.byte	0x03, 0x19
        /*0066*/ 	.short	0x001c


	//----- nvinfo : EIATTR_PARAM_CBANK
	.align		4
        /*0068*/ 	.byte	0x04, 0x0a
        /*006a*/ 	.short	(.L_73 - .L_72)
	.align		4
.L_72:
        /*006c*/ 	.word	index@(.nv.constant0._Z23sentimentAnalysisKernelPfS_S_i)
        /*0070*/ 	.short	0x0380
        /*0072*/ 	.short	0x001c


	//----- nvinfo : EIATTR_SW_WAR
	.align		4
.L_73:
        /*0074*/ 	.byte	0x04, 0x36
        /*0076*/ 	.short	(.L_75 - .L_74)
.L_74:
        /*0078*/ 	.word	0x00000008
.L_75:


//--------------------- .nv.info._Z20processMessageKernelPcS_i --------------------------
	.section	.nv.info._Z20processMessageKernelPcS_i,"",@"SHT_CUDA_INFO"
	.sectionflags	@""
	.align	4


	//----- nvinfo : EIATTR_CUDA_API_VERSION
	.align		4
        /*0000*/ 	.byte	0x04, 0x37
        /*0002*/ 	.short	(.L_77 - .L_76)
.L_76:
        /*0004*/ 	.word	0x00000082


	//----- nvinfo : EIATTR_KPARAM_INFO
	.align		4
.L_77:
        /*0008*/ 	.byte	0x04, 0x17
        /*000a*/ 	.short	(.L_79 - .L_78)
.L_78:
        /*000c*/ 	.word	0x00000000
        /*0010*/ 	.short	0x0002
        /*0012*/ 	.short	0x0010
        /*0014*/ 	.byte	0x00, 0xf0, 0x11, 0x00


	//----- nvinfo : EIATTR_KPARAM_INFO
	.align		4
.L_79:
        /*0018*/ 	.byte	0x04, 0x17
        /*001a*/ 	.short	(.L_81 - .L_80)
.L_80:
        /*001c*/ 	.word	0x00000000
        /*0020*/ 	.short	0x0001
        /*0022*/ 	.short	0x0008
        /*0024*/ 	.byte	0x00, 0xf5, 0x21, 0x00


	//----- nvinfo : EIATTR_KPARAM_INFO
	.align		4
.L_81:
        /*0028*/ 	.byte	0x04, 0x17
        /*002a*/ 	.short	(.L_83 - .L_82)
.L_82:
        /*002c*/ 	.word	0x00000000
        /*0030*/ 	.short	0x0000
        /*0032*/ 	.short	0x0000
        /*0034*/ 	.byte	0x00, 0xf5, 0x21, 0x00


	//----- nvinfo : EIATTR_SPARSE_MMA_MASK
	.align		4
.L_83:
        /*0038*/ 	.byte	0x03, 0x50
        /*003a*/ 	.short	0x0000


	//----- nvinfo : EIATTR_MAXREG_COUNT
	.align		4
        /*003c*/ 	.byte	0x03, 0x1b
        /*003e*/ 	.short	0x00ff


	//----- nvinfo : EIATTR_MERCURY_ISA_VERSION
	.align		4
        /*0040*/ 	.byte	0x03, 0x5f
        /*0042*/ 	.short	0x0101


	//----- nvinfo : EIATTR_VRC_CTA_INIT_COUNT
	.align		4
        /*0044*/ 	.byte	0x02, 0x4a
	.zero		1
	.zero		1


	//----- nvinfo : EIATTR_EXIT_INSTR_OFFSETS
	.align		4
        /*0048*/ 	.byte	0x04, 0x1c
        /*004a*/ 	.short	(.L_85 - .L_84)


	//   ....[0]....
.L_84:
        /*004c*/ 	.word	0x00000070


	//   ....[1]....
        /*0050*/ 	.word	0x00000160


	//   ....[2]....
        /*0054*/ 	.word	0x000001b0


	//----- nvinfo : EIATTR_CBANK_PARAM_SIZE
	.align		4
.L_85:
        /*0058*/ 	.byte	0x03, 0x19
        /*005a*/ 	.short	0x0014


	//----- nvinfo : EIATTR_PARAM_CBANK
	.align		4
        /*005c*/ 	.byte	0x04, 0x0a
        /*005e*/ 	.short	(.L_87 - .L_86)
	.align		4
.L_86:
        /*0060*/ 	.word	index@(.nv.constant0._Z20processMessageKernelPcS_i)
        /*0064*/ 	.short	0x0380
        /*0066*/ 	.short	0x0014


	//----- nvinfo : EIATTR_SW_WAR
	.align		4
.L_87:
        /*0068*/ 	.byte	0x04, 0x36
        /*006a*/ 	.short	(.L_89 - .L_88)
.L_88:
        /*006c*/ 	.word	0x00000008
.L_89:


//--------------------- .nv.callgraph             --------------------------
	.section	.nv.callgraph,"",@"SHT_CUDA_CALLGRAPH"
	.align	4
	.sectionentsize	8
	.align		4
        /*0000*/ 	.word	0x00000000
	.align		4
        /*0004*/ 	.word	0xffffffff
	.align		4
        /*0008*/ 	.word	0x00000000
	.align		4
        /*000c*/ 	.word	0xfffffffe
	.align		4
        /*0010*/ 	.word	0x00000000
	.align		4
        /*0014*/ 	.word	0xfffffffd
	.align		4
        /*0018*/ 	.word	0x00000000
	.align		4
        /*001c*/ 	.word	0xfffffffc


//--------------------- .text._Z21patternMatchingKernelPcS_Piii --------------------------
	.section	.text._Z21patternMatchingKernelPcS_Piii,"ax",@progbits
	.align	128
        .global         _Z21patternMatchingKernelPcS_Piii
        .type           _Z21patternMatchingKernelPcS_Piii,@function
        .size           _Z21patternMatchingKernelPcS_Piii,(.L_x_6 - _Z21patternMatchingKernelPcS_Piii)
        .other          _Z21patternMatchingKernelPcS_Piii,@"STO_CUDA_ENTRY STV_DEFAULT"
_Z21patternMatchingKernelPcS_Piii:
.text._Z21patternMatchingKernelPcS_Piii:
[----:B------:R-:W-:Y:S01]  /*0000*/  LDC R1, c[0x0][0x37c] ;  /* 0x0000df00ff017b82 */ /* 0x000fe20000000800 */
[----:B------:R-:W0:Y:S07]  /*0010*/  S2R R3, SR_TID.X ;  /* 0x0000000000037919 */ /* 0x000e2e0000002100 */
[----:B------:R-:W0:Y:S01]  /*0020*/  S2UR UR6, SR_CTAID.X ;  /* 0x00000000000679c3 */ /* 0x000e220000002500 */
[----:B------:R-:W1:Y:S07]  /*0030*/  LDCU.64 UR4, c[0x0][0x398] ;  /* 0x00007300ff0477ac */ /* 0x000e6e0008000a00 */
[----:B------:R-:W0:Y:S01]  /*0040*/  LDC R0, c[0x0][0x360] ;  /* 0x0000d800ff007b82 */ /* 0x000e220000000800 */
[----:B-1----:R-:W-:Y:S01]  /*0050*/  UIADD3 UR4, UPT, UPT, UR4, -UR5, URZ ;  /* 0x8000000504047290 */ /* 0x002fe2000fffe0ff */
[----:B0-----:R-:W-:-:S05]  /*0060*/  IMAD R0, R0, UR6, R3 ;  /* 0x0000000600007c24 */ /* 0x001fca000f8e0203 */
[----:B------:R-:W-:-:S13]  /*0070*/  ISETP.GT.AND P0, PT, R0, UR4, PT ;  /* 0x0000000400007c0c */ /* 0x000fda000bf04270 */
[----:B------:R-:W-:Y:S05]  /*0080*/  @P0 EXIT ;  /* 0x000000000000094d */ /* 0x000fea0003800000 */
[----:B------:R-:W-:Y:S01]  /*0090*/  UISETP.GE.AND UP0, UPT, UR5, 0x1, UPT ;  /* 0x000000010500788c */ /* 0x000fe2000bf06270 */
[----:B------:R-:W0:Y:S08]  /*00a0*/  LDCU.64 UR6, c[0x0][0x358] ;  /* 0x00006b00ff0677ac */ /* 0x000e300008000a00 */
[----:B------:R-:W-:Y:S05]  /*00b0*/  BRA.U !UP0, `(.L_x_0) ;  /* 0x0000000108447547 */ /* 0x000fea000b800000 */
[----:B------:R-:W1:Y:S01]  /*00c0*/  LDCU UR9, c[0x0][0x39c] ;  /* 0x00007380ff0977ac */ /* 0x000e620008000800 */
[----:B------:R-:W2:Y:S01]  /*00d0*/  LDCU.128 UR12, c[0x0][0x380] ;  /* 0x00007000ff0c77ac */ /* 0x000ea20008000c00 */
[----:B------:R-:W-:-:S05]  /*00e0*/  UMOV UR4, URZ ;  /* 0x000000ff00047c82 */ /* 0x000fca0008000000 */
.L_x_1:
[----:B--2---:R-:W-:Y:S02]  /*00f0*/  UIADD3 UR5, UP0, UPT, UR4, UR14, URZ ;  /* 0x0000000e04057290 */ /* 0x004fe4000ff1e0ff */
[----:B------:R-:W-:Y:S02]  /*0100*/  VIADD R3, R0, UR4 ;  /* 0x0000000400037c36 */ /* 0x000fe40008000000 */
[----:B------:R-:W-:-:S03]  /*0110*/  UIADD3.X UR8, UPT, UPT, URZ, UR15, URZ, UP0, !UPT ;  /* 0x0000000fff087290 */ /* 0x000fc600087fe4ff */
[C---:B------:R-:W-:Y:S01]  /*0120*/  IADD3 R2, P0, PT, R3.reuse, UR12, RZ ;  /* 0x0000000c03027c10 */ /* 0x040fe2000ff1e0ff */
[----:B------:R-:W-:Y:S02]  /*0130*/  IMAD.U32 R4, RZ, RZ, UR5 ;  /* 0x00000005ff047e24 */ /* 0x000fe4000f8e00ff */
[----:B------:R-:W-:Y:S01]  /*0140*/  IMAD.U32 R5, RZ, RZ, UR8 ;  /* 0x00000008ff057e24 */ /* 0x000fe2000f8e00ff */
[----:B------:R-:W-:-:S05]  /*0150*/  LEA.HI.X.SX32 R3, R3, UR13, 0x1, P0 ;  /* 0x0000000d03037c11 */ /* 0x000fca00080f0eff */
[----:B0-----:R-:W2:Y:S04]  /*0160*/  LDG.E.U8 R2, desc[UR6][R2.64] ;  /* 0x0000000602027981 */ /* 0x001ea8000c1e1100 */
[----:B------:R-:W2:Y:S01]  /*0170*/  LDG.E.U8 R5, desc[UR6][R4.64] ;  /* 0x0000000604057981 */ /* 0x000ea2000c1e1100 */
[----:B------:R-:W-:-:S04]  /*0180*/  UIADD3 UR4, UPT, UPT, UR4, 0x1, URZ ;  /* 0x0000000104047890 */ /* 0x000fc8000fffe0ff */
[----:B-1----:R-:W-:Y:S01]  /*0190*/  UISETP.NE.AND UP0, UPT, UR4, UR9, UPT ;  /* 0x000000090400728c */ /* 0x002fe2000bf05270 */
[----:B--2---:R-:W-:-:S13]  /*01a0*/  ISETP.NE.AND P0, PT, R2, R5, PT ;  /* 0x000000050200720c */ /* 0x004fda0003f05270 */
[----:B------:R-:W-:Y:S05]  /*01b0*/  @P0 EXIT ;  /* 0x000000000000094d */ /* 0x000fea0003800000 */
[----:B------:R-:W-:Y:S05]  /*01c0*/  BRA.U UP0, `(.L_x_1) ;  /* 0xfffffffd00c87547 */ /* 0x000fea000b83ffff */
.L_x_0:
[----:B------:R-:W1:Y:S01]  /*01d0*/  S2R R0, SR_LANEID ;  /* 0x0000000000007919 */ /* 0x000e620000000000 */
[----:B------:R-:W0:Y:S01]  /*01e0*/  LDC.64 R2, c[0x0][0x390] ;  /* 0x0000e400ff027b82 */ /* 0x000e220000000a00 */
[----:B------:R-:W-:Y:S02]  /*01f0*/  VOTEU.ANY UR5, UPT, PT ;  /* 0x0000000000057886 */ /* 0x000fe400038e0100 */
[----:B------:R-:W-:Y:S02]  /*0200*/  UFLO.U32 UR8, UR5 ;  /* 0x00000005000872bd */ /* 0x000fe400080e0000 */
[----:B------:R-:W0:Y:S04]  /*0210*/  POPC R5, UR5 ;  /* 0x0000000500057d09 */ /* 0x000e280008000000 */
[----:B-1----:R-:W-:-:S13]  /*0220*/  ISETP.EQ.U32.AND P0, PT, R0, UR8, PT ;  /* 0x0000000800007c0c */ /* 0x002fda000bf02070 */
[----:B0-----:R-:W-:Y:S01]  /*0230*/  @P0 REDG.E.ADD.STRONG.GPU desc[UR6][R2.64], R5 ;  /* 0x000000050200098e */ /* 0x001fe2000c12e106 */
[----:B------:R-:W-:Y:S05]  /*0240*/  EXIT ;  /* 0x000000000000794d */ /* 0x000fea0003800000 */
.L_x_2:
[----:B------:R-:W-:-:S00]  /*0250*/  BRA `(.L_x_2) ;  /* 0xfffffffc00fc7947 */ /* 0x000fc0000383ffff */
[----:B------:R-:W-:-:S00]  /*0260*/  NOP ;  /* 0x0000000000007918 */ /* 0x000fc00000000000 */
        /* <DEDUP_REMOVED lines=9> */
.L_x_6:


//--------------------- .text._Z24textClassificationKernelPiPfS0_i --------------------------
	.section	.text._Z24textClassificationKernelPiPfS0_i,"ax",@progbits
	.align	128
        .global         _Z24textClassificationKernelPiPfS0_i
        .type           _Z24textClassificationKernelPiPfS0_i,@function
        .size           _Z24textClassificationKernelPiPfS0_i,(.L_x_7 - _Z24textClassificationKernelPiPfS0_i)
        .other          _Z24textClassificationKernelPiPfS0_i,@"STO_CUDA_ENTRY STV_DEFAULT"
_Z24textClassificationKernelPiPfS0_i:
.text._Z24textClassificationKernelPiPfS0_i:
[----:B------:R-:W-:Y:S01]  /*0000*/  LDC R1, c[0x0][0x37c] ;  /* 0x0000df00ff017b82 */ /* 0x000fe20000000800 */
[----:B------:R-:W0:Y:S07]  /*0010*/  S2R R0, SR_TID.X ;  /* 0x0000000000007919 */ /* 0x000e2e0000002100 */
[----:B------:R-:W0:Y:S01]  /*0020*/  S2UR UR4, SR_CTAID.X ;  /* 0x00000000000479c3 */ /* 0x000e220000002500 */
[----:B------:R-:W1:Y:S07]  /*0030*/  LDCU UR5, c[0x0][0x398] ;  /* 0x00007300ff0577ac */ /* 0x000e6e0008000800 */
[----:B------:R-:W0:Y:S02]  /*0040*/  LDC R9, c[0x0][0x360] ;  /* 0x0000d800ff097b82 */ /* 0x000e240000000800 */
[----:B0-----:R-:W-:-:S05]  /*0050*/  IMAD R9, R9, UR4, R0 ;  /* 0x0000000409097c24 */ /* 0x001fca000f8e0200 */
[----:B-1----:R-:W-:-:S13]  /*0060*/  ISETP.GE.AND P0, PT, R9, UR5, PT ;  /* 0x0000000509007c0c */ /* 0x002fda000bf06270 */
[----:B------:R-:W-:Y:S05]  /*0070*/  @P0 EXIT ;  /* 0x000000000000094d */ /* 0x000fea0003800000 */
[----:B------:R-:W0:Y:S01]  /*0080*/  LDC.64 R2, c[0x0][0x380] ;  /* 0x0000e000ff027b82 */ /* 0x000e220000000a00 */
[----:B------:R-:W1:Y:S07]  /*0090*/  LDCU.64 UR4, c[0x0][0x358] ;  /* 0x00006b00ff0477ac */ /* 0x000e6e0008000a00 */
[----:B------:R-:W2:Y:S08]  /*00a0*/  LDC.64 R4, c[0x0][0x388] ;  /* 0x0000e200ff047b82 */ /* 0x000eb00000000a00 */
[----:B------:R-:W3:Y:S01]  /*00b0*/  LDC.64 R6, c[0x0][0x390] ;  /* 0x0000e400ff067b82 */ /* 0x000ee20000000a00 */
[----:B0-----:R-:W-:-:S06]  /*00c0*/  IMAD.WIDE R2, R9, 0x4, R2 ;  /* 0x0000000409027825 */ /* 0x001fcc00078e0202 */
[----:B-1----:R-:W2:Y:S02]  /*00d0*/  LDG.E R3, desc[UR4][R2.64] ;  /* 0x0000000402037981 */ /* 0x002ea4000c1e1900 */
[----:B--2---:R-:W-:-:S06]  /*00e0*/  IMAD.WIDE R4, R3, 0x4, R4 ;  /* 0x0000000403047825 */ /* 0x004fcc00078e0204 */
[----:B------:R-:W2:Y:S01]  /*00f0*/  LDG.E R5, desc[UR4][R4.64] ;  /* 0x0000000404057981 */ /* 0x000ea2000c1e1900 */
[----:B---3--:R-:W-:-:S05]  /*0100*/  IMAD.WIDE R6, R9, 0x4, R6 ;  /* 0x0000000409067825 */ /* 0x008fca00078e0206 */
[----:B--2---:R-:W-:Y:S01]  /*0110*/  STG.E desc[UR4][R6.64], R5 ;  /* 0x0000000506007986 */ /* 0x004fe2000c101904 */
[----:B------:R-:W-:Y:S05]  /*0120*/  EXIT ;  /* 0x000000000000794d */ /* 0x000fea0003800000 */
.L_x_3:
        /* <DEDUP_REMOVED lines=13> */
.L_x_7:


//--------------------- .text._Z23sentimentAnalysisKernelPfS_S_i --------------------------
	.section	.text._Z23sentimentAnalysisKernelPfS_S_i,"ax",@progbits
	.align	128
        .global         _Z23sentimentAnalysisKernelPfS_S_i
        .type           _Z23sentimentAnalysisKernelPfS_S_i,@function
        .size           _Z23sentimentAnalysisKernelPfS_S_i,(.L_x_8 - _Z23sentimentAnalysisKernelPfS_S_i)
        .other          _Z23sentimentAnalysisKernelPfS_S_i,@"STO_CUDA_ENTRY STV_DEFAULT"
_Z23sentimentAnalysisKernelPfS_S_i:
.text._Z23sentimentAnalysisKernelPfS_S_i:
        /* <DEDUP_REMOVED lines=10> */
[----:B------:R-:W2:Y:S01]  /*00a0*/  LDC.64 R4, c[0x0][0x388] ;  /* 0x0000e200ff047b82 */ /* 0x000ea20000000a00 */
[----:B0-----:R-:W-:-:S06]  /*00b0*/  IMAD.WIDE R2, R7, 0x4, R2 ;  /* 0x0000000407027825 */ /* 0x001fcc00078e0202 */
[----:B-1----:R-:W3:Y:S01]  /*00c0*/  LDG.E R2, desc[UR4][R2.64] ;  /* 0x0000000402027981 */ /* 0x002ee2000c1e1900 */
[----:B--2---:R-:W-:-:S06]  /*00d0*/  IMAD.WIDE R4, R7, 0x4, R4 ;  /* 0x0000000407047825 */ /* 0x004fcc00078e0204 */
[----:B------:R-:W3:Y:S01]  /*00e0*/  LDG.E R5, desc[UR4][R4.64] ;  /* 0x0000000404057981 */ /* 0x000ee2000c1e1900 */
[----:B------:R-:W0:Y:S01]  /*00f0*/  LDC.64 R6, c[0x0][0x390] ;  /* 0x0000e400ff067b82 */ /* 0x000e220000000a00 */
[----:B---3--:R-:W-:-:S05]  /*0100*/  FMUL R9, R2, R5 ;  /* 0x0000000502097220 */ /* 0x008fca0000400000 */
[----:B0-----:R-:W-:Y:S01]  /*0110*/  REDG.E.ADD.F32.FTZ.RN.STRONG.GPU desc[UR4][R6.64], R9 ;  /* 0x00000009060079a6 */ /* 0x001fe2000c12f304 */
[----:B------:R-:W-:Y:S05]  /*0120*/  EXIT ;  /* 0x000000000000794d */ /* 0x000fea0003800000 */
.L_x_4:
        /* <DEDUP_REMOVED lines=13> */
.L_x_8:


//--------------------- .text._Z20processMessageKernelPcS_i --------------------------
	.section	.text._Z20processMessageKernelPcS_i,"ax",@progbits
	.align	128
        .global         _Z20processMessageKernelPcS_i
        .type           _Z20processMessageKernelPcS_i,@function
        .size           _Z20processMessageKernelPcS_i,(.L_x_9 - _Z20processMessageKernelPcS_i)
        .other          _Z20processMessageKernelPcS_i,@"STO_CUDA_ENTRY STV_DEFAULT"
_Z20processMessageKernelPcS_i:
.text._Z20processMessageKernelPcS_i:
        /* <DEDUP_REMOVED lines=8> */
[----:B------:R-:W0:Y:S01]  /*0080*/  LDCU.64 UR6, c[0x0][0x380] ;  /* 0x00007000ff0677ac */ /* 0x000e220008000a00 */
[----:B------:R-:W-:Y:S01]  /*0090*/  SHF.R.S32.HI R6, RZ, 0x1f, R7 ;  /* 0x0000001fff067819 */ /* 0x000fe20000011407 */
[----:B------:R-:W1:Y:S01]  /*00a0*/  LDCU.64 UR4, c[0x0][0x358] ;  /* 0x00006b00ff0477ac */ /* 0x000e620008000a00 */
[----:B0-----:R-:W-:-:S04]  /*00b0*/  IADD3 R2, P0, PT, R7, UR6, RZ ;  /* 0x0000000607027c10 */ /* 0x001fc8000ff1e0ff */
[----:B------:R-:W-:-:S05]  /*00c0*/  IADD3.X R3, PT, PT, R6, UR7, RZ, P0, !PT ;  /* 0x0000000706037c10 */ /* 0x000fca00087fe4ff */
[----:B-1----:R-:W2:Y:S02]  /*00d0*/  LDG.E.U8 R9, desc[UR4][R2.64] ;  /* 0x0000000402097981 */ /* 0x002ea4000c1e1100 */
[----:B--2---:R-:W-:-:S05]  /*00e0*/  VIADD R0, R9, 0xffffff9f ;  /* 0xffffff9f09007836 */ /* 0x004fca0000000000 */
[----:B------:R-:W-:-:S04]  /*00f0*/  LOP3.LUT R0, R0, 0xff, RZ, 0xc0, !PT ;  /* 0x000000ff00007812 */ /* 0x000fc800078ec0ff */
[----:B------:R-:W-:-:S13]  /*0100*/  ISETP.GT.U32.AND P0, PT, R0, 0x19, PT ;  /* 0x000000190000780c */ /* 0x000fda0003f04070 */
[----:B------:R-:W0:Y:S01]  /*0110*/  @!P0 LDC.64 R4, c[0x0][0x388] ;  /* 0x0000e200ff048b82 */ /* 0x000e220000000a00 */
[----:B------:R-:W-:Y:S01]  /*0120*/  @!P0 VIADD R11, R9, 0xffffffe0 ;  /* 0xffffffe0090b8836 */ /* 0x000fe20000000000 */
[----:B0-----:R-:W-:-:S05]  /*0130*/  @!P0 IADD3 R4, P1, PT, R7, R4, RZ ;  /* 0x0000000407048210 */ /* 0x001fca0007f3e0ff */
[----:B------:R-:W-:-:S05]  /*0140*/  @!P0 IMAD.X R5, R6, 0x1, R5, P1 ;  /* 0x0000000106058824 */ /* 0x000fca00008e0605 */
[----:B------:R0:W-:Y:S01]  /*0150*/  @!P0 STG.E.U8 desc[UR4][R4.64], R11 ;  /* 0x0000000b04008986 */ /* 0x0001e2000c101104 */
[----:B------:R-:W-:Y:S05]  /*0160*/  @!P0 EXIT ;  /* 0x000000000000894d */ /* 0x000fea0003800000 */
[----:B------:R-:W1:Y:S02]  /*0170*/  LDCU.64 UR6, c[0x0][0x388] ;  /* 0x00007100ff0677ac */ /* 0x000e640008000a00 */
[----:B-1----:R-:W-:-:S04]  /*0180*/  IADD3 R2, P0, PT, R7, UR6, RZ ;  /* 0x0000000607027c10 */ /* 0x002fc8000ff1e0ff */
[----:B------:R-:W-:-:S05]  /*0190*/  IADD3.X R3, PT, PT, R6, UR7, RZ, P0, !PT ;  /* 0x0000000706037c10 */ /* 0x000fca00087fe4ff */
[----:B------:R-:W-:Y:S01]  /*01a0*/  STG.E.U8 desc[UR4][R2.64], R9 ;  /* 0x0000000902007986 */ /* 0x000fe2000c101104 */
[----:B------:R-:W-:Y:S05]  /*01b0*/  EXIT ;  /* 0x000000000000794d */ /* 0x000fea0003800000 */
.L_x_5:
        /* <DEDUP_REMOVED lines=12> */
.L_x_9:


//--------------------- .nv.shared.reserved.0     --------------------------
	.section	.nv.shared.reserved.0,"aw",@nobits
	.weak		__nv_reservedSMEM_offset_0_alias
	.size		__nv_reservedSMEM_offset_0_alias, 0, 64
	.other		__nv_reservedSMEM_offset_0_alias,@"STO_CUDA_RESERVED_SHARED STV_DEFAULT"
__nv_reservedSMEM_offset_0_alias:
	.zero		0
	.zero		64


//--------------------- .nv.constant0._Z21patternMatchingKernelPcS_Piii --------------------------
	.section	.nv.constant0._Z21patternMatchingKernelPcS_Piii,"a",@progbits
	.sectionflags	@""
	.align	4
.nv.constant0._Z21patternMatchingKernelPcS_Piii:
	.zero		928


//--------------------- .nv.constant0._Z24textClassificationKernelPiPfS0_i --------------------------
	.section	.nv.constant0._Z24textClassificationKernelPiPfS0_i,"a",@progbits
	.sectionflags	@""
	.align	4
.nv.constant0._Z24textClassificationKernelPiPfS0_i:
	.zero		924


//--------------------- .nv.constant0._Z23sentimentAnalysisKernelPfS_S_i --------------------------
	.section	.nv.constant0._Z23sentimentAnalysisKernelPfS_S_i,"a",@progbits
	.sectionflags	@""
	.align	4
.nv.constant0._Z23sentimentAnalysisKernelPfS_S_i:
	.zero		924


//--------------------- .nv.constant0._Z20processMessageKernelPcS_i --------------------------
	.section	.nv.constant0._Z20processMessageKernelPcS_i,"a",@progbits
	.sectionflags	@""
	.align	4
.nv.constant0._Z20processMessageKernelPcS_i:
	.zero		916


//--------------------- SYMBOLS --------------------------

	.type		.nv.reservedSmem.offset0,@object
	.size		.nv.reservedSmem.offset0,0x4
